	.headerflags	@"EF_CUDA_TEXMODE_UNIFIED EF_CUDA_64BIT_ADDRESS EF_CUDA_ACCELERATORS EF_CUDA_SM90 EF_CUDA_VIRTUAL_SM(EF_CUDA_SM90)"
	.elftype	@"ET_EXEC"


//--------------------- .nv.info                  --------------------------
	.section	.nv.info,"",@"SHT_CUDA_INFO"
	.align	4


	//----- nvinfo : EIATTR_REGCOUNT
	.align		4
        /*0000*/ 	.byte	0x04, 0x2f
        /*0002*/ 	.short	(.L_2 - .L_1)
	.align		4
.L_1:
        /*0004*/ 	.word	index@(triton_per_fused_add_native_layer_norm_native_layer_norm_backward_21)
        /*0008*/ 	.word	0x00000020


	//----- nvinfo : EIATTR_MIN_STACK_SIZE
	.align		4
.L_2:
        /*000c*/ 	.byte	0x04, 0x12
        /*000e*/ 	.short	(.L_4 - .L_3)
	.align		4
.L_3:
        /*0010*/ 	.word	index@(triton_per_fused_add_native_layer_norm_native_layer_norm_backward_21)
        /*0014*/ 	.word	0x00000000


	//----- nvinfo : EIATTR_FRAME_SIZE
	.align		4
.L_4:
        /*0018*/ 	.byte	0x04, 0x11
        /*001a*/ 	.short	(.L_6 - .L_5)
	.align		4
.L_5:
        /*001c*/ 	.word	index@(triton_per_fused_add_native_layer_norm_native_layer_norm_backward_21)
        /*0020*/ 	.word	0x00000000


	//----- nvinfo : EIATTR_MIN_STACK_SIZE
	.align		4
.L_6:
        /*0024*/ 	.byte	0x04, 0x12
        /*0026*/ 	.short	(.L_8 - .L_7)
	.align		4
.L_7:
        /*0028*/ 	.word	index@(triton_per_fused_add_native_layer_norm_native_layer_norm_backward_21)
        /*002c*/ 	.word	0x00000000
.L_8:


//--------------------- .nv.info.triton_per_fused_add_native_layer_norm_native_layer_norm_backward_21 --------------------------
	.section	.nv.info.triton_per_fused_add_native_layer_norm_native_layer_norm_backward_21,"",@"SHT_CUDA_INFO"
	.sectionflags	@""
	.align	4


	//----- nvinfo : EIATTR_CUDA_API_VERSION
	.align		4
        /*0000*/ 	.byte	0x04, 0x37
        /*0002*/ 	.short	(.L_10 - .L_9)
.L_9:
        /*0004*/ 	.word	0x0000007c


	//----- nvinfo : EIATTR_KPARAM_INFO
	.align		4
.L_10:
        /*0008*/ 	.byte	0x04, 0x17
        /*000a*/ 	.short	(.L_12 - .L_11)
.L_11:
        /*000c*/ 	.word	0x00000000
        /*0010*/ 	.short	0x000b
        /*0012*/ 	.short	0x0054
        /*0014*/ 	.byte	0x00, 0xf0, 0x11, 0x00


	//----- nvinfo : EIATTR_KPARAM_INFO
	.align		4
.L_12:
        /*0018*/ 	.byte	0x04, 0x17
        /*001a*/ 	.short	(.L_14 - .L_13)
.L_13:
        /*001c*/ 	.word	0x00000000
        /*0020*/ 	.short	0x000a
        /*0022*/ 	.short	0x0050
        /*0024*/ 	.byte	0x00, 0xf0, 0x11, 0x00


	//----- nvinfo : EIATTR_KPARAM_INFO
	.align		4
.L_14:
        /*0028*/ 	.byte	0x04, 0x17
        /*002a*/ 	.short	(.L_16 - .L_15)
.L_15:
        /*002c*/ 	.word	0x00000000
        /*0030*/ 	.short	0x0009
        /*0032*/ 	.short	0x0048
        /*0034*/ 	.byte	0x00, 0xf4, 0x21, 0x00


	//----- nvinfo : EIATTR_KPARAM_INFO
	.align		4
.L_16:
        /*0038*/ 	.byte	0x04, 0x17
        /*003a*/ 	.short	(.L_18 - .L_17)
.L_17:
        /*003c*/ 	.word	0x00000000
        /*0040*/ 	.short	0x0008
        /*0042*/ 	.short	0x0040
        /*0044*/ 	.byte	0x00, 0xf4, 0x21, 0x00


	//----- nvinfo : EIATTR_KPARAM_INFO
	.align		4
.L_18:
        /*0048*/ 	.byte	0x04, 0x17
        /*004a*/ 	.short	(.L_20 - .L_19)
.L_19:
        /*004c*/ 	.word	0x00000000
        /*0050*/ 	.short	0x0007
        /*0052*/ 	.short	0x0038
        /*0054*/ 	.byte	0x00, 0xf4, 0x21, 0x00


	//----- nvinfo : EIATTR_KPARAM_INFO
	.align		4
.L_20:
        /*0058*/ 	.byte	0x04, 0x17
        /*005a*/ 	.short	(.L_22 - .L_21)
.L_21:
        /*005c*/ 	.word	0x00000000
        /*0060*/ 	.short	0x0006
        /*0062*/ 	.short	0x0030
        /*0064*/ 	.byte	0x00, 0xf4, 0x21, 0x00


	//----- nvinfo : EIATTR_KPARAM_INFO
	.align		4
.L_22:
        /*0068*/ 	.byte	0x04, 0x17
        /*006a*/ 	.short	(.L_24 - .L_23)
.L_23:
        /*006c*/ 	.word	0x00000000
        /*0070*/ 	.short	0x0005
        /*0072*/ 	.short	0x0028
        /*0074*/ 	.byte	0x00, 0xf4, 0x21, 0x00


	//----- nvinfo : EIATTR_KPARAM_INFO
	.align		4
.L_24:
        /*0078*/ 	.byte	0x04, 0x17
        /*007a*/ 	.short	(.L_26 - .L_25)
.L_25:
        /*007c*/ 	.word	0x00000000
        /*0080*/ 	.short	0x0004
        /*0082*/ 	.short	0x0020
        /*0084*/ 	.byte	0x00, 0xf4, 0x21, 0x00


	//----- nvinfo : EIATTR_KPARAM_INFO
	.align		4
.L_26:
        /*0088*/ 	.byte	0x04, 0x17
        /*008a*/ 	.short	(.L_28 - .L_27)
.L_27:
        /*008c*/ 	.word	0x00000000
        /*0090*/ 	.short	0x0003
        /*0092*/ 	.short	0x0018
        /*0094*/ 	.byte	0x00, 0xf4, 0x21, 0x00


	//----- nvinfo : EIATTR_KPARAM_INFO
	.align		4
.L_28:
        /*0098*/ 	.byte	0x04, 0x17
        /*009a*/ 	.short	(.L_30 - .L_29)
.L_29:
        /*009c*/ 	.word	0x00000000
        /*00a0*/ 	.short	0x0002
        /*00a2*/ 	.short	0x0010
        /*00a4*/ 	.byte	0x00, 0xf4, 0x21, 0x00


	//----- nvinfo : EIATTR_KPARAM_INFO
	.align		4
.L_30:
        /*00a8*/ 	.byte	0x04, 0x17
        /*00aa*/ 	.short	(.L_32 - .L_31)
.L_31:
        /*00ac*/ 	.word	0x00000000
        /*00b0*/ 	.short	0x0001
        /*00b2*/ 	.short	0x0008
        /*00b4*/ 	.byte	0x00, 0xf4, 0x21, 0x00


	//----- nvinfo : EIATTR_KPARAM_INFO
	.align		4
.L_32:
        /*00b8*/ 	.byte	0x04, 0x17
        /*00ba*/ 	.short	(.L_34 - .L_33)
.L_33:
        /*00bc*/ 	.word	0x00000000
        /*00c0*/ 	.short	0x0000
        /*00c2*/ 	.short	0x0000
        /*00c4*/ 	.byte	0x00, 0xf4, 0x21, 0x00


	//----- nvinfo : EIATTR_SPARSE_MMA_MASK
	.align		4
.L_34:
        /*00c8*/ 	.byte	0x03, 0x50
        /*00ca*/ 	.short	0x0000


	//----- nvinfo : EIATTR_MAXREG_COUNT
	.align		4
        /*00cc*/ 	.byte	0x03, 0x1b
        /*00ce*/ 	.short	0x00ff


	//----- nvinfo : EIATTR_COOP_GROUP_MASK_REGIDS
	.align		4
        /*00d0*/ 	.byte	0x04, 0x29
        /*00d2*/ 	.short	(.L_36 - .L_35)


	//   ....[0]....
.L_35:
        /*00d4*/ 	.word	0xffffffff


	//   ....[1]....
        /*00d8*/ 	.word	0xffffffff


	//   ....[2]....
        /*00dc*/ 	.word	0xffffffff


	//   ....[3]....
        /*00e0*/ 	.word	0xffffffff


	//   ....[4]....
        /*00e4*/ 	.word	0xffffffff


	//   ....[5]....
        /*00e8*/ 	.word	0xffffffff


	//   ....[6]....
        /*00ec*/ 	.word	0xffffffff


	//   ....[7]....
        /*00f0*/ 	.word	0xffffffff


	//   ....[8]....
        /*00f4*/ 	.word	0xffffffff


	//   ....[9]....
        /*00f8*/ 	.word	0xffffffff


	//   ....[10]....
        /*00fc*/ 	.word	0xffffffff


	//   ....[11]....
        /*0100*/ 	.word	0xffffffff


	//----- nvinfo : EIATTR_COOP_GROUP_INSTR_OFFSETS
	.align		4
.L_36:
        /*0104*/ 	.byte	0x04, 0x28
        /*0106*/ 	.short	(.L_38 - .L_37)


	//   ....[0]....
.L_37:
        /*0108*/ 	.word	0x00000840


	//   ....[1]....
        /*010c*/ 	.word	0x00000860


	//   ....[2]....
        /*0110*/ 	.word	0x00000880


	//   ....[3]....
        /*0114*/ 	.word	0x000008a0


	//   ....[4]....
        /*0118*/ 	.word	0x000008c0


	//   ....[5]....
        /*011c*/ 	.word	0x000009f0


	//   ....[6]....
        /*0120*/ 	.word	0x00000ad0


	//   ....[7]....
        /*0124*/ 	.word	0x00000b00


	//   ....[8]....
        /*0128*/ 	.word	0x00000b20


	//   ....[9]....
        /*012c*/ 	.word	0x00000b40


	//   ....[10]....
        /*0130*/ 	.word	0x00000b60


	//   ....[11]....
        /*0134*/ 	.word	0x00000bc0


	//----- nvinfo : EIATTR_EXIT_INSTR_OFFSETS
	.align		4
.L_38:
        /*0138*/ 	.byte	0x04, 0x1c
        /*013a*/ 	.short	(.L_40 - .L_39)


	//   ....[0]....
.L_39:
        /*013c*/ 	.word	0x00000e00


	//   ....[1]....
        /*0140*/ 	.word	0x00000e30


	//----- nvinfo : EIATTR_REQNTID
	.align		4
.L_40:
        /*0144*/ 	.byte	0x04, 0x10
        /*0146*/ 	.short	(.L_42 - .L_41)
.L_41:
        /*0148*/ 	.word	0x00000040
        /*014c*/ 	.word	0x00000001
        /*0150*/ 	.word	0x00000001


	//----- nvinfo : EIATTR_CBANK_PARAM_SIZE
	.align		4
.L_42:
        /*0154*/ 	.byte	0x03, 0x19
        /*0156*/ 	.short	0x0058


	//----- nvinfo : EIATTR_PARAM_CBANK
	.align		4
        /*0158*/ 	.byte	0x04, 0x0a
        /*015a*/ 	.short	(.L_44 - .L_43)
	.align		4
.L_43:
        /*015c*/ 	.word	index@(.nv.constant0.triton_per_fused_add_native_layer_norm_native_layer_norm_backward_21)
        /*0160*/ 	.short	0x0210
        /*0162*/ 	.short	0x0058


	//----- nvinfo : EIATTR_SW_WAR
	.align		4
.L_44:
        /*0164*/ 	.byte	0x04, 0x36
        /*0166*/ 	.short	(.L_46 - .L_45)
.L_45:
        /*0168*/ 	.word	0x00000008
.L_46:


//--------------------- .nv.callgraph             --------------------------
	.section	.nv.callgraph,"",@"SHT_CUDA_CALLGRAPH"
	.align	4
	.sectionentsize	8
	.align		4
        /*0000*/ 	.word	0x00000000
	.align		4
        /*0004*/ 	.word	0xffffffff
	.align		4
        /*0008*/ 	.word	0x00000000
	.align		4
        /*000c*/ 	.word	0xfffffffe
	.align		4
        /*0010*/ 	.word	0x00000000
	.align		4
        /*0014*/ 	.word	0xfffffffd
	.align		4
        /*0018*/ 	.word	0x00000000
	.align		4
        /*001c*/ 	.word	0xfffffffc


//--------------------- .nv.constant4             --------------------------
	.section	.nv.constant4,"a",@progbits
	.align	8
	.align		8
.nv.constant4:
        /*0000*/ 	.dword	_$_str


//--------------------- .text.triton_per_fused_add_native_layer_norm_native_layer_norm_backward_21 --------------------------
	.section	.text.triton_per_fused_add_native_layer_norm_native_layer_norm_backward_21,"ax",@progbits
	.sectionflags	@"SHF_BARRIERS=1"
	.align	128
        .global         triton_per_fused_add_native_layer_norm_native_layer_norm_backward_21
        .type           triton_per_fused_add_native_layer_norm_native_layer_norm_backward_21,@function
        .size           triton_per_fused_add_native_layer_norm_native_layer_norm_backward_21,(.L_x_1 - triton_per_fused_add_native_layer_norm_native_layer_norm_backward_21)
        .other          triton_per_fused_add_native_layer_norm_native_layer_norm_backward_21,@"STO_CUDA_ENTRY STV_DEFAULT"
triton_per_fused_add_native_layer_norm_native_layer_norm_backward_21:
.text.triton_per_fused_add_native_layer_norm_native_layer_norm_backward_21:
[----:B------:R-:W0:Y:S01]  /*0000*/  LDC R1, c[0x0][0x28] ;  /* 0x00000a00ff017b82 */ /* 0x000e220000000800 */
[----:B------:R-:W1:Y:S07]  /*0010*/  S2R R3, SR_TID.X ;  /* 0x0000000000037919 */ /* 0x000e6e0000002100 */
[----:B------:R-:W2:Y:S01]  /*0020*/  LDC.64 R18, c[0x0][0x220] ;  /* 0x00008800ff127b82 */ /* 0x000ea20000000a00 */
[----:B------:R-:W-:Y:S02]  /*0030*/  CS2R R4, SRZ ;  /* 0x0000000000047805 */ /* 0x000fe4000001ff00 */
[----:B------:R-:W-:Y:S01]  /*0040*/  CS2R R6, SRZ ;  /* 0x0000000000067805 */ /* 0x000fe2000001ff00 */
[----:B------:R-:W3:Y:S01]  /*0050*/  S2R R2, SR_CTAID.X ;  /* 0x0000000000027919 */ /* 0x000ee20000002500 */
[----:B------:R-:W-:Y:S01]  /*0060*/  CS2R R10, SRZ ;  /* 0x00000000000a7805 */ /* 0x000fe2000001ff00 */
[----:B------:R-:W-:-:S02]  /*0070*/  ULDC.64 UR6, c[0x0][0x208] ;  /* 0x0000820000067ab9 */ /* 0x000fc40000000a00 */
[----:B------:R-:W4:Y:S08]  /*0080*/  LDC.64 R16, c[0x0][0x218] ;  /* 0x00008600ff107b82 */ /* 0x000f300000000a00 */
[----:B------:R-:W5:Y:S08]  /*0090*/  LDC.64 R28, c[0x0][0x228] ;  /* 0x00008a00ff1c7b82 */ /* 0x000f700000000a00 */
[----:B------:R-:W5:Y:S01]  /*00a0*/  LDC.64 R26, c[0x0][0x210] ;  /* 0x00008400ff1a7b82 */ /* 0x000f620000000a00 */
[----:B-1----:R-:W-:Y:S01]  /*00b0*/  IMAD.SHL.U32 R25, R3, 0x4, RZ ;  /* 0x0000000403197824 */ /* 0x002fe200078e00ff */
[----:B---3--:R-:W-:-:S04]  /*00c0*/  ISETP.GE.AND P0, PT, R2, 0x100, PT ;  /* 0x000001000200780c */ /* 0x008fc80003f06270 */
[----:B------:R-:W-:-:S04]  /*00d0*/  LOP3.LUT R9, R25, 0xfc, RZ, 0xc0, !PT ;  /* 0x000000fc19097812 */ /* 0x000fc800078ec0ff */
[C---:B------:R-:W-:Y:S01]  /*00e0*/  ISETP.GE.U32.AND P2, PT, R9.reuse, 0xc0, PT ;  /* 0x000000c00900780c */ /* 0x040fe20003f46070 */
[----:B------:R-:W-:Y:S01]  /*00f0*/  IMAD R22, R2, 0xc0, R9 ;  /* 0x000000c002167824 */ /* 0x000fe200078e0209 */
[C---:B------:R-:W-:Y:S01]  /*0100*/  ISETP.LT.U32.AND P0, PT, R9.reuse, 0xc0, !P0 ;  /* 0x000000c00900780c */ /* 0x040fe20004701070 */
[----:B--2---:R-:W-:Y:S01]  /*0110*/  IMAD.WIDE.U32 R18, R9, 0x4, R18 ;  /* 0x0000000409127825 */ /* 0x004fe200078e0012 */
[----:B------:R-:W-:-:S03]  /*0120*/  CS2R R8, SRZ ;  /* 0x0000000000087805 */ /* 0x000fc6000001ff00 */
[----:B----4-:R-:W-:-:S06]  /*0130*/  IMAD.WIDE R16, R22, 0x4, R16 ;  /* 0x0000000416107825 */ /* 0x010fcc00078e0210 */
[----:B------:R1:W2:Y:S04]  /*0140*/  @!P2 LDG.E.EL.128 R8, desc[UR6][R18.64] ;  /* 0x000000061208a981 */ /* 0x0002a8000c2e1d00 */
[----:B------:R3:W4:Y:S01]  /*0150*/  @P0 LDG.E.128 R4, desc[UR6][R16.64] ;  /* 0x0000000610040981 */ /* 0x000722000c1e1d00 */
[----:B------:R-:W-:Y:S02]  /*0160*/  SHF.R.S32.HI R13, RZ, 0x1f, R2 ;  /* 0x0000001fff0d7819 */ /* 0x000fe40000011402 */
[----:B------:R-:W-:Y:S02]  /*0170*/  LOP3.LUT R25, R25, 0xfc, RZ, 0xc0, !PT ;  /* 0x000000fc19197812 */ /* 0x000fe400078ec0ff */
[CC--:B------:R-:W-:Y:S02]  /*0180*/  LEA.HI R12, R13.reuse, R2.reuse, RZ, 0x3 ;  /* 0x000000020d0c7211 */ /* 0x0c0fe400078f18ff */
[----:B------:R-:W-:-:S02]  /*0190*/  LEA.HI R13, R13, R2, RZ, 0x6 ;  /* 0x000000020d0d7211 */ /* 0x000fc400078f30ff */
[----:B------:R-:W-:Y:S02]  /*01a0*/  SHF.R.S32.HI R15, RZ, 0x3, R12 ;  /* 0x00000003ff0f7819 */ /* 0x000fe4000001140c */
[----:B------:R-:W-:Y:S02]  /*01b0*/  LOP3.LUT R21, R12, 0xfff8, RZ, 0xc0, !PT ;  /* 0x0000fff80c157812 */ /* 0x000fe400078ec0ff */
[----:B------:R-:W-:-:S04]  /*01c0*/  LEA.HI R14, R15, R15, RZ, 0x3 ;  /* 0x0000000f0f0e7211 */ /* 0x000fc800078f18ff */
[----:B------:R-:W-:Y:S01]  /*01d0*/  LOP3.LUT R12, R14, 0xfff8, RZ, 0xc0, !PT ;  /* 0x0000fff80e0c7812 */ /* 0x000fe200078ec0ff */
[----:B------:R-:W-:Y:S02]  /*01e0*/  IMAD.IADD R14, R2, 0x1, -R21 ;  /* 0x00000001020e7824 */ /* 0x000fe400078e0a15 */
[----:B------:R-:W5:Y:S02]  /*01f0*/  LDC.64 R20, c[0x0][0x230] ;  /* 0x00008c00ff147b82 */ /* 0x000f640000000a00 */
[----:B------:R-:W-:Y:S01]  /*0200*/  IMAD.IADD R12, R15, 0x1, -R12 ;  /* 0x000000010f0c7824 */ /* 0x000fe200078e0a0c */
[----:B------:R-:W-:-:S04]  /*0210*/  PRMT R15, R14, 0x8880, RZ ;  /* 0x000088800e0f7816 */ /* 0x000fc800000000ff */
[----:B-1----:R-:W-:Y:S02]  /*0220*/  PRMT R18, R12, 0x8880, RZ ;  /* 0x000088800c127816 */ /* 0x002fe400000000ff */
[----:B------:R-:W-:Y:S02]  /*0230*/  PRMT R15, R15, 0x7710, RZ ;  /* 0x000077100f0f7816 */ /* 0x000fe400000000ff */
[----:B---3--:R-:W-:Y:S02]  /*0240*/  PRMT R16, R18, 0x7710, RZ ;  /* 0x0000771012107816 */ /* 0x008fe400000000ff */
[----:B------:R-:W-:Y:S02]  /*0250*/  SHF.R.U32.HI R15, RZ, 0xd, R15 ;  /* 0x0000000dff0f7819 */ /* 0x000fe4000001160f */
[----:B------:R-:W-:Y:S02]  /*0260*/  SHF.R.U32.HI R16, RZ, 0xd, R16 ;  /* 0x0000000dff107819 */ /* 0x000fe40000011610 */
[----:B------:R-:W-:-:S02]  /*0270*/  LOP3.LUT R15, R15, 0x3, RZ, 0xc0, !PT ;  /* 0x000000030f0f7812 */ /* 0x000fc400078ec0ff */
[----:B------:R-:W-:-:S03]  /*0280*/  LOP3.LUT R17, R16, 0x3, RZ, 0xc0, !PT ;  /* 0x0000000310117812 */ /* 0x000fc600078ec0ff */
[----:B------:R-:W-:Y:S02]  /*0290*/  IMAD.IADD R15, R14, 0x1, R15 ;  /* 0x000000010e0f7824 */ /* 0x000fe400078e020f */
[----:B------:R-:W-:-:S03]  /*02a0*/  IMAD.IADD R17, R12, 0x1, R17 ;  /* 0x000000010c117824 */ /* 0x000fc600078e0211 */
[----:B------:R-:W-:Y:S02]  /*02b0*/  LOP3.LUT R16, R15, 0xfc, RZ, 0xc0, !PT ;  /* 0x000000fc0f107812 */ /* 0x000fe400078ec0ff */
[----:B------:R-:W-:Y:S02]  /*02c0*/  LOP3.LUT R18, R17, 0xfc, RZ, 0xc0, !PT ;  /* 0x000000fc11127812 */ /* 0x000fe400078ec0ff */
[----:B------:R-:W-:Y:S01]  /*02d0*/  PRMT R15, R15, 0x8880, RZ ;  /* 0x000088800f0f7816 */ /* 0x000fe200000000ff */
[----:B------:R-:W-:Y:S02]  /*02e0*/  IMAD.MOV R16, RZ, RZ, -R16 ;  /* 0x000000ffff107224 */ /* 0x000fe400078e0a10 */
[----:B------:R-:W-:Y:S01]  /*02f0*/  IMAD.MOV R18, RZ, RZ, -R18 ;  /* 0x000000ffff127224 */ /* 0x000fe200078e0a12 */
[----:B------:R-:W-:Y:S02]  /*0300*/  PRMT R15, R15, 0x7710, RZ ;  /* 0x000077100f0f7816 */ /* 0x000fe400000000ff */
[----:B------:R-:W-:-:S02]  /*0310*/  PRMT R19, R16, 0x7710, RZ ;  /* 0x0000771010137816 */ /* 0x000fc400000000ff */
[----:B------:R-:W-:Y:S02]  /*0320*/  PRMT R16, R17, 0x8880, RZ ;  /* 0x0000888011107816 */ /* 0x000fe400000000ff */
[----:B------:R-:W-:Y:S01]  /*0330*/  PRMT R17, R18, 0x7710, RZ ;  /* 0x0000771012117816 */ /* 0x000fe200000000ff */
[----:B------:R-:W-:Y:S01]  /*0340*/  IMAD.IADD R14, R14, 0x1, R19 ;  /* 0x000000010e0e7824 */ /* 0x000fe200078e0213 */
[----:B------:R-:W-:Y:S02]  /*0350*/  PRMT R16, R16, 0x7710, RZ ;  /* 0x0000771010107816 */ /* 0x000fe400000000ff */
[----:B------:R-:W-:Y:S01]  /*0360*/  SHF.R.U32.HI R15, RZ, 0x2, R15 ;  /* 0x00000002ff0f7819 */ /* 0x000fe2000001160f */
[----:B------:R-:W-:Y:S01]  /*0370*/  IMAD.IADD R12, R12, 0x1, R17 ;  /* 0x000000010c0c7824 */ /* 0x000fe200078e0211 */
[----:B------:R-:W-:Y:S02]  /*0380*/  SHF.R.U32.HI R16, RZ, 0x2, R16 ;  /* 0x00000002ff107819 */ /* 0x000fe40000011610 */
[----:B------:R-:W-:-:S02]  /*0390*/  LOP3.LUT R14, R14, 0xffff, RZ, 0xc0, !PT ;  /* 0x0000ffff0e0e7812 */ /* 0x000fc400078ec0ff */
[----:B------:R-:W-:Y:S02]  /*03a0*/  LOP3.LUT R15, R15, 0xffff, RZ, 0xc0, !PT ;  /* 0x0000ffff0f0f7812 */ /* 0x000fe400078ec0ff */
[----:B------:R-:W-:Y:S02]  /*03b0*/  LOP3.LUT R16, R16, 0xffff, RZ, 0xc0, !PT ;  /* 0x0000ffff10107812 */ /* 0x000fe400078ec0ff */
[----:B------:R-:W-:Y:S02]  /*03c0*/  LOP3.LUT R12, R12, 0xffff, RZ, 0xc0, !PT ;  /* 0x0000ffff0c0c7812 */ /* 0x000fe400078ec0ff */
[----:B------:R-:W-:Y:S02]  /*03d0*/  PRMT R18, R14, 0x8880, RZ ;  /* 0x000088800e127816 */ /* 0x000fe400000000ff */
[----:B------:R-:W-:Y:S02]  /*03e0*/  PRMT R17, R15, 0x8880, RZ ;  /* 0x000088800f117816 */ /* 0x000fe400000000ff */
[----:B------:R-:W-:Y:S01]  /*03f0*/  PRMT R14, R16, 0x8880, RZ ;  /* 0x00008880100e7816 */ /* 0x000fe200000000ff */
[----:B------:R-:W-:Y:S01]  /*0400*/  IMAD.MOV.U32 R16, RZ, RZ, R18 ;  /* 0x000000ffff107224 */ /* 0x000fe200078e0012 */
[----:B------:R-:W-:-:S02]  /*0410*/  PRMT R15, R12, 0x8880, RZ ;  /* 0x000088800c0f7816 */ /* 0x000fc400000000ff */
[----:B------:R-:W-:Y:S01]  /*0420*/  SHF.R.U32.HI R12, RZ, 0x6, R13 ;  /* 0x00000006ff0c7819 */ /* 0x000fe2000001160d */
[----:B------:R-:W-:Y:S02]  /*0430*/  IMAD R13, R14, 0x2, R17 ;  /* 0x000000020e0d7824 */ /* 0x000fe400078e0211 */
[----:B------:R-:W-:Y:S02]  /*0440*/  IMAD R14, R15, 0x4, R16 ;  /* 0x000000040f0e7824 */ /* 0x000fe400078e0210 */
[----:B------:R-:W-:Y:S02]  /*0450*/  IMAD R12, R12, 0x3000, R25 ;  /* 0x000030000c0c7824 */ /* 0x000fe400078e0219 */
[----:B------:R-:W-:Y:S02]  /*0460*/  IMAD R13, R13, 0xc00, RZ ;  /* 0x00000c000d0d7824 */ /* 0x000fe400078e02ff */
[----:B------:R-:W-:Y:S01]  /*0470*/  IMAD R14, R14, 0xc0, RZ ;  /* 0x000000c00e0e7824 */ /* 0x000fe200078e02ff */
[----:B------:R-:W-:Y:S01]  /*0480*/  CS2R R18, SRZ ;  /* 0x0000000000127805 */ /* 0x000fe2000001ff00 */
[----:B0----5:R-:W-:-:S03]  /*0490*/  IMAD.WIDE.U32 R20, R25, 0x4, R20 ;  /* 0x0000000419147825 */ /* 0x021fc600078e0014 */
[----:B------:R-:W-:Y:S01]  /*04a0*/  IADD3 R13, R12, R14, R13 ;  /* 0x0000000e0c0d7210 */ /* 0x000fe20007ffe00d */
[----:B------:R-:W-:Y:S01]  /*04b0*/  IMAD.WIDE R26, R22, 0x4, R26 ;  /* 0x00000004161a7825 */ /* 0x000fe200078e021a */
[----:B------:R-:W-:Y:S02]  /*04c0*/  CS2R R14, SRZ ;  /* 0x00000000000e7805 */ /* 0x000fe4000001ff00 */
[----:B------:R-:W-:Y:S01]  /*04d0*/  CS2R R22, SRZ ;  /* 0x0000000000167805 */ /* 0x000fe2000001ff00 */
[----:B------:R-:W-:Y:S01]  /*04e0*/  IMAD.WIDE R28, R13, 0x4, R28 ;  /* 0x000000040d1c7825 */ /* 0x000fe200078e021c */
[----:B------:R-:W-:-:S06]  /*04f0*/  CS2R R12, SRZ ;  /* 0x00000000000c7805 */ /* 0x000fcc000001ff00 */
[----:B------:R-:W3:Y:S01]  /*0500*/  @P0 LDG.E.128 R12, desc[UR6][R28.64] ;  /* 0x000000061c0c0981 */ /* 0x000ee2000c1e1d00 */
[----:B--2---:R-:W-:Y:S02]  /*0510*/  SEL R17, R10, RZ, !P2 ;  /* 0x000000ff0a117207 */ /* 0x004fe40005000000 */
[----:B----4-:R-:W-:-:S05]  /*0520*/  SEL R6, R6, RZ, P0 ;  /* 0x000000ff06067207 */ /* 0x010fca0000000000 */
[----:B------:R-:W-:Y:S01]  /*0530*/  FADD R6, R6, R17 ;  /* 0x0000001106067221 */ /* 0x000fe20000000000 */
[----:B------:R-:W-:-:S06]  /*0540*/  CS2R R16, SRZ ;  /* 0x0000000000107805 */ /* 0x000fcc000001ff00 */
[----:B------:R0:W2:Y:S02]  /*0550*/  @!P2 LDG.E.EL.128 R16, desc[UR6][R20.64] ;  /* 0x000000061410a981 */ /* 0x0000a4000c2e1d00 */
[----:B0-----:R-:W-:-:S06]  /*0560*/  CS2R R20, SRZ ;  /* 0x0000000000147805 */ /* 0x001fcc000001ff00 */
[----:B------:R-:W4:Y:S01]  /*0570*/  @P0 LDG.E.128 R20, desc[UR6][R26.64] ;  /* 0x000000061a140981 */ /* 0x000f22000c1e1d00 */
[----:B------:R-:W-:Y:S02]  /*0580*/  SEL R7, R7, RZ, P0 ;  /* 0x000000ff07077207 */ /* 0x000fe40000000000 */
[----:B------:R-:W-:Y:S02]  /*0590*/  SEL R10, R11, RZ, !P2 ;  /* 0x000000ff0b0a7207 */ /* 0x000fe40005000000 */
[----:B------:R-:W-:Y:S02]  /*05a0*/  SEL R29, R8, RZ, !P2 ;  /* 0x000000ff081d7207 */ /* 0x000fe40005000000 */
[----:B------:R-:W-:Y:S02]  /*05b0*/  SEL R4, R4, RZ, P0 ;  /* 0x000000ff04047207 */ /* 0x000fe40000000000 */
[----:B------:R-:W-:Y:S02]  /*05c0*/  SEL R5, R5, RZ, P0 ;  /* 0x000000ff05057207 */ /* 0x000fe40000000000 */
[----:B------:R-:W-:Y:S01]  /*05d0*/  SEL R8, R9, RZ, !P2 ;  /* 0x000000ff09087207 */ /* 0x000fe20005000000 */
[----:B------:R-:W-:Y:S01]  /*05e0*/  FADD R7, R7, R10 ;  /* 0x0000000a07077221 */ /* 0x000fe20000000000 */
[----:B------:R-:W-:-:S03]  /*05f0*/  FADD R4, R4, R29 ;  /* 0x0000001d04047221 */ /* 0x000fc60000000000 */
[----:B------:R-:W-:Y:S01]  /*0600*/  FADD R5, R5, R8 ;  /* 0x0000000805057221 */ /* 0x000fe20000000000 */
[----:B---3--:R-:W-:Y:S02]  /*0610*/  SEL R12, R12, RZ, P0 ;  /* 0x000000ff0c0c7207 */ /* 0x008fe40000000000 */
[----:B------:R-:W-:Y:S02]  /*0620*/  SEL R13, R13, RZ, P0 ;  /* 0x000000ff0d0d7207 */ /* 0x000fe40000000000 */
[----:B------:R-:W-:Y:S02]  /*0630*/  SEL R14, R14, RZ, P0 ;  /* 0x000000ff0e0e7207 */ /* 0x000fe40000000000 */
[----:B------:R-:W-:Y:S01]  /*0640*/  SEL R15, R15, RZ, P0 ;  /* 0x000000ff0f0f7207 */ /* 0x000fe20000000000 */
[----:B------:R-:W0:Y:S01]  /*0650*/  S2UR UR5, SR_CgaCtaId ;  /* 0x00000000000579c3 */ /* 0x000e220000008800 */
[----:B------:R-:W-:Y:S01]  /*0660*/  LOP3.LUT P3, RZ, R3, 0x1f, RZ, 0xc0, !PT ;  /* 0x0000001f03ff7812 */ /* 0x000fe2000786c0ff */
[----:B------:R-:W-:Y:S01]  /*0670*/  UMOV UR4, 0x400 ;  /* 0x0000040000047882 */ /* 0x000fe20000000000 */
[----:B------:R-:W-:-:S04]  /*0680*/  SHF.R.U32.HI R28, RZ, 0x3, R3 ;  /* 0x00000003ff1c7819 */ /* 0x000fc80000011603 */
[----:B------:R-:W-:Y:S02]  /*0690*/  LOP3.LUT R28, R28, 0x4, RZ, 0xc0, !PT ;  /* 0x000000041c1c7812 */ /* 0x000fe400078ec0ff */
[----:B--2---:R-:W-:Y:S02]  /*06a0*/  SEL R9, R16, RZ, !P2 ;  /* 0x000000ff10097207 */ /* 0x004fe40005000000 */
[----:B------:R-:W-:Y:S02]  /*06b0*/  SEL R16, R17, RZ, !P2 ;  /* 0x000000ff11107207 */ /* 0x000fe40005000000 */
[----:B------:R-:W-:Y:S01]  /*06c0*/  SEL R8, R19, RZ, !P2 ;  /* 0x000000ff13087207 */ /* 0x000fe20005000000 */
[----:B------:R-:W-:Y:S01]  /*06d0*/  FADD R9, R12, R9 ;  /* 0x000000090c097221 */ /* 0x000fe20000000000 */
[----:B------:R-:W-:Y:S01]  /*06e0*/  SEL R11, R18, RZ, !P2 ;  /* 0x000000ff120b7207 */ /* 0x000fe20005000000 */
[----:B------:R-:W-:Y:S01]  /*06f0*/  FADD R13, R13, R16 ;  /* 0x000000100d0d7221 */ /* 0x000fe20000000000 */
[----:B----4-:R-:W-:-:S02]  /*0700*/  SEL R17, R20, RZ, P0 ;  /* 0x000000ff14117207 */ /* 0x010fc40000000000 */
[----:B------:R-:W-:Y:S02]  /*0710*/  SEL R10, R21, RZ, P0 ;  /* 0x000000ff150a7207 */ /* 0x000fe40000000000 */
[----:B------:R-:W-:Y:S01]  /*0720*/  SEL R19, R22, RZ, P0 ;  /* 0x000000ff16137207 */ /* 0x000fe20000000000 */
[----:B------:R-:W-:Y:S02]  /*0730*/  FADD R4, R17, R4 ;  /* 0x0000000411047221 */ /* 0x000fe40000000000 */
[----:B------:R-:W-:Y:S01]  /*0740*/  FADD R10, R10, R5 ;  /* 0x000000050a0a7221 */ /* 0x000fe20000000000 */
[----:B------:R-:W-:Y:S01]  /*0750*/  SEL R12, R23, RZ, P0 ;  /* 0x000000ff170c7207 */ /* 0x000fe20000000000 */
[----:B------:R-:W-:Y:S01]  /*0760*/  FADD R11, R14, R11 ;  /* 0x0000000b0e0b7221 */ /* 0x000fe20000000000 */
[----:B------:R-:W-:Y:S01]  /*0770*/  FADD R6, R19, R6 ;  /* 0x0000000613067221 */ /* 0x000fe20000000000 */
[----:B------:R-:W-:Y:S01]  /*0780*/  FADD R4, R9, R4 ;  /* 0x0000000409047221 */ /* 0x000fe20000000000 */
[----:B------:R-:W-:Y:S01]  /*0790*/  FADD R5, R13, R10 ;  /* 0x0000000a0d057221 */ /* 0x000fe20000000000 */
[----:B------:R-:W-:Y:S01]  /*07a0*/  FADD R8, R15, R8 ;  /* 0x000000080f087221 */ /* 0x000fe20000000000 */
[----:B------:R-:W-:Y:S01]  /*07b0*/  FADD R7, R12, R7 ;  /* 0x000000070c077221 */ /* 0x000fe20000000000 */
[----:B------:R-:W-:Y:S01]  /*07c0*/  FADD R6, R6, R11 ;  /* 0x0000000b06067221 */ /* 0x000fe20000000000 */
[----:B------:R-:W-:Y:S01]  /*07d0*/  FADD R9, R4, R5 ;  /* 0x0000000504097221 */ /* 0x000fe20000000000 */
[----:B------:R-:W1:Y:S01]  /*07e0*/  LDC.64 R16, c[0x0][0x238] ;  /* 0x00008e00ff107b82 */ /* 0x000e620000000a00 */
[----:B------:R-:W-:-:S02]  /*07f0*/  FADD R7, R7, R8 ;  /* 0x0000000807077221 */ /* 0x000fc40000000000 */
[----:B------:R-:W-:-:S04]  /*0800*/  FADD R8, R6, R9 ;  /* 0x0000000906087221 */ /* 0x000fc80000000000 */
[----:B------:R-:W-:Y:S01]  /*0810*/  FADD R8, R8, R7 ;  /* 0x0000000708087221 */ /* 0x000fe20000000000 */
[----:B------:R-:W2:Y:S04]  /*0820*/  LDC.64 R18, c[0x0][0x240] ;  /* 0x00009000ff127b82 */ /* 0x000ea80000000a00 */
[----:B------:R-:W-:-:S05]  /*0830*/  FSEL R8, R8, RZ, P0 ;  /* 0x000000ff08087208 */ /* 0x000fca0000000000 */
[----:B------:R-:W3:Y:S02]  /*0840*/  SHFL.BFLY PT, R9, R8, 0x10, 0x1f ;  /* 0x0e001f0008097f89 */ /* 0x000ee400000e0000 */
[----:B---3--:R-:W-:-:S05]  /*0850*/  FADD R9, R8, R9 ;  /* 0x0000000908097221 */ /* 0x008fca0000000000 */
[----:B------:R-:W3:Y:S02]  /*0860*/  SHFL.BFLY PT, R10, R9, 0x8, 0x1f ;  /* 0x0d001f00090a7f89 */ /* 0x000ee400000e0000 */
[----:B---3--:R-:W-:-:S05]  /*0870*/  FADD R10, R9, R10 ;  /* 0x0000000a090a7221 */ /* 0x008fca0000000000 */
[----:B------:R-:W3:Y:S02]  /*0880*/  SHFL.BFLY PT, R11, R10, 0x4, 0x1f ;  /* 0x0c801f000a0b7f89 */ /* 0x000ee400000e0000 */
[----:B---3--:R-:W-:-:S05]  /*0890*/  FADD R11, R10, R11 ;  /* 0x0000000b0a0b7221 */ /* 0x008fca0000000000 */
[----:B------:R-:W3:Y:S02]  /*08a0*/  SHFL.BFLY PT, R12, R11, 0x2, 0x1f ;  /* 0x0c401f000b0c7f89 */ /* 0x000ee400000e0000 */
[----:B---3--:R-:W-:-:S05]  /*08b0*/  FADD R12, R11, R12 ;  /* 0x0000000c0b0c7221 */ /* 0x008fca0000000000 */
[----:B------:R-:W3:Y:S01]  /*08c0*/  SHFL.BFLY PT, R21, R12, 0x1, 0x1f ;  /* 0x0c201f000c157f89 */ /* 0x000ee200000e0000 */
[----:B0-----:R-:W-:Y:S01]  /*08d0*/  UPRMT UR4, UR5, 0x654, UR4 ;  /* 0x0000065405047896 */ /* 0x001fe20008000004 */
[----:B------:R-:W-:Y:S02]  /*08e0*/  CS2R R8, SRZ ;  /* 0x0000000000087805 */ /* 0x000fe4000001ff00 */
[----:B------:R-:W-:Y:S02]  /*08f0*/  CS2R R10, SRZ ;  /* 0x00000000000a7805 */ /* 0x000fe4000001ff00 */
[----:B------:R-:W-:Y:S01]  /*0900*/  CS2R R14, SRZ ;  /* 0x00000000000e7805 */ /* 0x000fe2000001ff00 */
[----:B-1----:R-:W-:-:S04]  /*0910*/  IMAD.WIDE.U32 R16, R25, 0x4, R16 ;  /* 0x0000000419107825 */ /* 0x002fc800078e0010 */
[----:B--2---:R-:W-:Y:S01]  /*0920*/  IMAD.WIDE.U32 R18, R25, 0x4, R18 ;  /* 0x0000000419127825 */ /* 0x004fe200078e0012 */
[----:B------:R0:W2:Y:S03]  /*0930*/  @!P2 LDG.E.EL.128 R8, desc[UR6][R16.64] ;  /* 0x000000061008a981 */ /* 0x0000a6000c2e1d00 */
[----:B---3--:R-:W-:Y:S01]  /*0940*/  FADD R21, R12, R21 ;  /* 0x000000150c157221 */ /* 0x008fe20000000000 */
[----:B------:R-:W-:-:S04]  /*0950*/  CS2R R12, SRZ ;  /* 0x00000000000c7805 */ /* 0x000fc8000001ff00 */
[----:B------:R-:W-:Y:S04]  /*0960*/  @!P3 STS [R28+UR4], R21 ;  /* 0x000000151c00b988 */ /* 0x000fe80008000804 */
[----:B------:R1:W3:Y:S01]  /*0970*/  @!P2 LDG.E.EL.128 R12, desc[UR6][R18.64] ;  /* 0x00000006120ca981 */ /* 0x0002e2000c2e1d00 */
[----:B------:R-:W-:Y:S01]  /*0980*/  BAR.SYNC.DEFER_BLOCKING 0x0 ;  /* 0x0000000000007b1d */ /* 0x000fe20000010000 */
[C---:B------:R-:W-:Y:S01]  /*0990*/  ISETP.GE.AND P4, PT, R3.reuse, 0x2, PT ;  /* 0x000000020300780c */ /* 0x040fe20003f86270 */
[----:B------:R-:W-:-:S12]  /*09a0*/  IMAD.SHL.U32 R20, R3, 0x4, RZ ;  /* 0x0000000403147824 */ /* 0x000fd800078e00ff */
[----:B------:R-:W4:Y:S01]  /*09b0*/  @!P4 LDS R24, [R20+UR4] ;  /* 0x000000041418c984 */ /* 0x000f220008000800 */
[----:B------:R-:W-:-:S04]  /*09c0*/  LOP3.LUT R22, R3, 0x1, RZ, 0xc0, !PT ;  /* 0x0000000103167812 */ /* 0x000fc800078ec0ff */
[----:B------:R-:W-:-:S04]  /*09d0*/  ISETP.NE.U32.AND P1, PT, R22, 0x1, PT ;  /* 0x000000011600780c */ /* 0x000fc80003f25070 */
[----:B------:R-:W-:Y:S01]  /*09e0*/  ISETP.LT.AND P1, PT, R3, 0x2, P1 ;  /* 0x000000020300780c */ /* 0x000fe20000f21270 */
[----:B----4-:R-:W4:Y:S02]  /*09f0*/  SHFL.BFLY PT, R23, R24, 0x1, 0x1f ;  /* 0x0c201f0018177f89 */ /* 0x010f2400000e0000 */
[----:B----4-:R-:W-:-:S10]  /*0a00*/  FADD R25, R24, R23 ;  /* 0x0000001718197221 */ /* 0x010fd40000000000 */
[----:B------:R-:W-:Y:S01]  /*0a10*/  @P1 STS [R20+UR4], R25 ;  /* 0x0000001914001988 */ /* 0x000fe20008000804 */
[----:B------:R-:W-:Y:S06]  /*0a20*/  BAR.SYNC.DEFER_BLOCKING 0x0 ;  /* 0x0000000000007b1d */ /* 0x000fec0000010000 */
[----:B0-----:R-:W0:Y:S02]  /*0a30*/  LDS R16, [UR4] ;  /* 0x00000004ff107984 */ /* 0x001e240008000800 */
[C---:B0-----:R-:W-:Y:S01]  /*0a40*/  FFMA R23, R16.reuse, -0.0052083334885537624359, R5 ;  /* 0xbbaaaaab10177823 */ /* 0x041fe20000000005 */
[----:B-1----:R-:W-:-:S03]  /*0a50*/  FFMA R19, R16, -0.0052083334885537624359, R4 ;  /* 0xbbaaaaab10137823 */ /* 0x002fc60000000004 */
[----:B------:R-:W-:Y:S01]  /*0a60*/  FMUL R18, R23, R23 ;  /* 0x0000001717127220 */ /* 0x000fe20000400000 */
[----:B------:R-:W-:-:S03]  /*0a70*/  FFMA R22, R16, -0.0052083334885537624359, R6 ;  /* 0xbbaaaaab10167823 */ /* 0x000fc60000000006 */
[----:B------:R-:W-:Y:S01]  /*0a80*/  FFMA R17, R19, R19, R18 ;  /* 0x0000001313117223 */ /* 0x000fe20000000012 */
[----:B------:R-:W-:-:S03]  /*0a90*/  FFMA R21, R16, -0.0052083334885537624359, R7 ;  /* 0xbbaaaaab10157823 */ /* 0x000fc60000000007 */
[----:B------:R-:W-:-:S04]  /*0aa0*/  FFMA R16, R22, R22, R17 ;  /* 0x0000001616107223 */ /* 0x000fc80000000011 */
[----:B------:R-:W-:-:S05]  /*0ab0*/  FFMA R16, R21, R21, R16 ;  /* 0x0000001515107223 */ /* 0x000fca0000000010 */
[----:B------:R-:W-:-:S05]  /*0ac0*/  FSEL R16, R16, RZ, P0 ;  /* 0x000000ff10107208 */ /* 0x000fca0000000000 */
[----:B------:R-:W0:Y:S02]  /*0ad0*/  SHFL.BFLY PT, R17, R16, 0x10, 0x1f ;  /* 0x0e001f0010117f89 */ /* 0x000e2400000e0000 */
[----:B0-----:R-:W-:Y:S01]  /*0ae0*/  FADD R17, R16, R17 ;  /* 0x0000001110117221 */ /* 0x001fe20000000000 */
[----:B------:R-:W-:Y:S06]  /*0af0*/  BAR.SYNC.DEFER_BLOCKING 0x0 ;  /* 0x0000000000007b1d */ /* 0x000fec0000010000 */
[----:B------:R-:W0:Y:S02]  /*0b00*/  SHFL.BFLY PT, R18, R17, 0x8, 0x1f ;  /* 0x0d001f0011127f89 */ /* 0x000e2400000e0000 */
[----:B0-----:R-:W-:-:S05]  /*0b10*/  FADD R18, R17, R18 ;  /* 0x0000001211127221 */ /* 0x001fca0000000000 */
[----:B------:R-:W0:Y:S02]  /*0b20*/  SHFL.BFLY PT, R25, R18, 0x4, 0x1f ;  /* 0x0c801f0012197f89 */ /* 0x000e2400000e0000 */
[----:B0-----:R-:W-:-:S05]  /*0b30*/  FADD R25, R18, R25 ;  /* 0x0000001912197221 */ /* 0x001fca0000000000 */
[----:B------:R-:W0:Y:S02]  /*0b40*/  SHFL.BFLY PT, R24, R25, 0x2, 0x1f ;  /* 0x0c401f0019187f89 */ /* 0x000e2400000e0000 */
[----:B0-----:R-:W-:-:S05]  /*0b50*/  FADD R24, R25, R24 ;  /* 0x0000001819187221 */ /* 0x001fca0000000000 */
[----:B------:R-:W0:Y:S02]  /*0b60*/  SHFL.BFLY PT, R29, R24, 0x1, 0x1f ;  /* 0x0c201f00181d7f89 */ /* 0x000e2400000e0000 */
[----:B0-----:R-:W-:-:S05]  /*0b70*/  FADD R25, R24, R29 ;  /* 0x0000001d18197221 */ /* 0x001fca0000000000 */
[----:B------:R0:W-:Y:S01]  /*0b80*/  @!P3 STS [R28+UR4], R25 ;  /* 0x000000191c00b988 */ /* 0x0001e20008000804 */
[----:B------:R-:W-:Y:S08]  /*0b90*/  BAR.SYNC.DEFER_BLOCKING 0x0 ;  /* 0x0000000000007b1d */ /* 0x000ff00000010000 */
[----:B0-----:R-:W0:Y:S01]  /*0ba0*/  LDC.64 R24, c[0x0][0x258] ;  /* 0x00009600ff187b82 */ /* 0x001e220000000a00 */
[----:B------:R-:W1:Y:S04]  /*0bb0*/  @!P4 LDS R0, [R20+UR4] ;  /* 0x000000041400c984 */ /* 0x000e680008000800 */
[----:B-1----:R-:W1:Y:S02]  /*0bc0*/  SHFL.BFLY PT, R17, R0, 0x1, 0x1f ;  /* 0x0c201f0000117f89 */ /* 0x002e6400000e0000 */
[----:B-1----:R-:W-:-:S05]  /*0bd0*/  FADD R29, R0, R17 ;  /* 0x00000011001d7221 */ /* 0x002fca0000000000 */
[----:B------:R-:W-:Y:S01]  /*0be0*/  @P1 STS [R20+UR4], R29 ;  /* 0x0000001d14001988 */ /* 0x000fe20008000804 */
[----:B------:R-:W-:Y:S06]  /*0bf0*/  BAR.SYNC.DEFER_BLOCKING 0x0 ;  /* 0x0000000000007b1d */ /* 0x000fec0000010000 */
[----:B------:R-:W1:Y:S01]  /*0c00*/  LDS R16, [UR4] ;  /* 0x00000004ff107984 */ /* 0x000e620008000800 */
[----:B------:R-:W-:Y:S01]  /*0c10*/  IMAD.MOV.U32 R17, RZ, RZ, 0x3baaaaab ;  /* 0x3baaaaabff117424 */ /* 0x000fe200078e00ff */
[----:B------:R-:W-:Y:S02]  /*0c20*/  LOP3.LUT P1, RZ, R3, 0x3f, RZ, 0xc0, !PT ;  /* 0x0000003f03ff7812 */ /* 0x000fe4000782c0ff */
[----:B--2---:R-:W-:-:S02]  /*0c30*/  SEL R3, R8, RZ, !P2 ;  /* 0x000000ff08037207 */ /* 0x004fc40005000000 */
[----:B---3--:R-:W-:Y:S01]  /*0c40*/  SEL R8, R12, RZ, !P2 ;  /* 0x000000ff0c087207 */ /* 0x008fe20005000000 */
[----:B-1----:R-:W-:Y:S02]  /*0c50*/  FFMA R0, R16, R17, 9.9999999747524270788e-07 ;  /* 0x358637bd10007423 */ /* 0x002fe40000000011 */
[----:B------:R-:W1:Y:S04]  /*0c60*/  LDC.64 R16, c[0x0][0x248] ;  /* 0x00009200ff107b82 */ /* 0x000e680000000a00 */
[----:B------:R-:W2:Y:S01]  /*0c70*/  MUFU.RSQ R0, R0 ;  /* 0x0000000000007308 */ /* 0x000ea20000001400 */
[----:B------:R-:W-:Y:S01]  /*0c80*/  SEL R28, R9, RZ, !P2 ;  /* 0x000000ff091c7207 */ /* 0x000fe20005000000 */
[-C--:B--2---:R-:W-:Y:S02]  /*0c90*/  FMUL R12, R19, R0.reuse ;  /* 0x00000000130c7220 */ /* 0x084fe40000400000 */
[----:B------:R-:W2:Y:S01]  /*0ca0*/  LDC.64 R18, c[0x0][0x250] ;  /* 0x00009400ff127b82 */ /* 0x000ea20000000a00 */
[----:B------:R-:W-:Y:S01]  /*0cb0*/  SEL R9, R13, RZ, !P2 ;  /* 0x000000ff0d097207 */ /* 0x000fe20005000000 */
[----:B------:R-:W-:Y:S01]  /*0cc0*/  FMUL R13, R23, R0 ;  /* 0x00000000170d7220 */ /* 0x000fe20000400000 */
[----:B------:R-:W-:Y:S01]  /*0cd0*/  LOP3.LUT R23, R20, 0xfc, RZ, 0xc0, !PT ;  /* 0x000000fc14177812 */ /* 0x000fe200078ec0ff */
[----:B------:R-:W-:Y:S01]  /*0ce0*/  FFMA R8, R3, R12, R8 ;  /* 0x0000000c03087223 */ /* 0x000fe20000000008 */
[----:B------:R-:W-:-:S02]  /*0cf0*/  ISETP.LT.AND P1, PT, R2, 0x100, !P1 ;  /* 0x000001000200780c */ /* 0x000fc40004f21270 */
[----:B------:R-:W-:Y:S01]  /*0d00*/  SEL R10, R10, RZ, !P2 ;  /* 0x000000ff0a0a7207 */ /* 0x000fe20005000000 */
[----:B------:R-:W-:Y:S01]  /*0d10*/  IMAD R23, R2, 0xc0, R23 ;  /* 0x000000c002177824 */ /* 0x000fe200078e0217 */
[----:B------:R-:W-:Y:S02]  /*0d20*/  SEL R11, R11, RZ, !P2 ;  /* 0x000000ff0b0b7207 */ /* 0x000fe40005000000 */
[----:B------:R-:W-:Y:S01]  /*0d30*/  SEL R20, R14, RZ, !P2 ;  /* 0x000000ff0e147207 */ /* 0x000fe20005000000 */
[-C--:B------:R-:W-:Y:S01]  /*0d40*/  FMUL R14, R22, R0.reuse ;  /* 0x00000000160e7220 */ /* 0x080fe20000400000 */
[----:B------:R-:W-:Y:S01]  /*0d50*/  SEL R3, R15, RZ, !P2 ;  /* 0x000000ff0f037207 */ /* 0x000fe20005000000 */
[----:B------:R-:W-:Y:S01]  /*0d60*/  FMUL R15, R21, R0 ;  /* 0x00000000150f7220 */ /* 0x000fe20000400000 */
[----:B-1----:R-:W-:-:S04]  /*0d70*/  IMAD.WIDE R16, R23, 0x4, R16 ;  /* 0x0000000417107825 */ /* 0x002fc800078e0210 */
[----:B------:R-:W-:Y:S01]  /*0d80*/  FFMA R9, R28, R13, R9 ;  /* 0x0000000d1c097223 */ /* 0x000fe20000000009 */
[----:B------:R-:W-:Y:S01]  /*0d90*/  FFMA R10, R10, R14, R20 ;  /* 0x0000000e0a0a7223 */ /* 0x000fe20000000014 */
[----:B------:R-:W-:Y:S01]  /*0da0*/  FFMA R11, R11, R15, R3 ;  /* 0x0000000f0b0b7223 */ /* 0x000fe20000000003 */
[----:B------:R1:W-:Y:S01]  /*0db0*/  @P0 STG.E.128 desc[UR6][R26.64], R4 ;  /* 0x000000041a000986 */ /* 0x0003e2000c101d06 */
[----:B--2---:R-:W-:-:S03]  /*0dc0*/  IMAD.WIDE R18, R23, 0x4, R18 ;  /* 0x0000000417127825 */ /* 0x004fc600078e0212 */
[----:B------:R1:W-:Y:S04]  /*0dd0*/  @P0 STG.E.128 desc[UR6][R16.64], R12 ;  /* 0x0000000c10000986 */ /* 0x0003e8000c101d06 */
[----:B------:R1:W-:Y:S01]  /*0de0*/  @P0 STG.E.128 desc[UR6][R18.64], R8 ;  /* 0x0000000812000986 */ /* 0x0003e2000c101d06 */
[----:B0-----:R-:W-:Y:S01]  /*0df0*/  IMAD.WIDE R24, R2, 0x4, R24 ;  /* 0x0000000402187825 */ /* 0x001fe200078e0218 */
[----:B------:R-:W-:Y:S06]  /*0e00*/  @!P1 EXIT ;  /* 0x000000000000994d */ /* 0x000fec0003800000 */
[----:B------:R-:W-:-:S05]  /*0e10*/  FMUL R3, R0, 0.0052083334885537624359 ;  /* 0x3baaaaab00037820 */ /* 0x000fca0000400000 */
[----:B------:R-:W-:Y:S01]  /*0e20*/  STG.E desc[UR6][R24.64], R3 ;  /* 0x0000000318007986 */ /* 0x000fe2000c101906 */
[----:B------:R-:W-:Y:S05]  /*0e30*/  EXIT ;  /* 0x000000000000794d */ /* 0x000fea0003800000 */
.L_x_0:
[----:B------:R-:W-:-:S00]  /*0e40*/  BRA `(.L_x_0) ;  /* 0xfffffffc00fc7947 */ /* 0x000fc0000383ffff */
[----:B------:R-:W-:-:S00]  /*0e50*/  NOP ;  /* 0x0000000000007918 */ /* 0x000fc00000000000 */
        /* <DEDUP_REMOVED lines=10> */
.L_x_1:


//--------------------- .nv.global.init           --------------------------
	.section	.nv.global.init,"aw",@progbits
.nv.global.init:
	.type		_$_str,@object
	.size		_$_str,(.L_0 - _$_str)
_$_str:
        /*0000*/ 	.byte	0x5f, 0x5f, 0x43, 0x55, 0x44, 0x41, 0x5f, 0x46, 0x54, 0x5a, 0x00
.L_0:


//--------------------- .nv.shared.triton_per_fused_add_native_layer_norm_native_layer_norm_backward_21 --------------------------
	.section	.nv.shared.triton_per_fused_add_native_layer_norm_native_layer_norm_backward_21,"aw",@nobits
	.sectionflags	@""
	.align	16
	.zero		1024


//--------------------- .nv.constant0.triton_per_fused_add_native_layer_norm_native_layer_norm_backward_21 --------------------------
	.section	.nv.constant0.triton_per_fused_add_native_layer_norm_native_layer_norm_backward_21,"a",@progbits
	.sectionflags	@""
	.align	4
.nv.constant0.triton_per_fused_add_native_layer_norm_native_layer_norm_backward_21:
	.zero		616
